	.headerflags	@"EF_CUDA_TEXMODE_UNIFIED EF_CUDA_64BIT_ADDRESS EF_CUDA_ACCELERATORS EF_CUDA_SM90 EF_CUDA_VIRTUAL_SM(EF_CUDA_SM90)"
	.elftype	@"ET_EXEC"


//--------------------- .nv.info                  --------------------------
	.section	.nv.info,"",@"SHT_CUDA_INFO"
	.align	4


	//----- nvinfo : EIATTR_REGCOUNT
	.align		4
        /*0000*/ 	.byte	0x04, 0x2f
        /*0002*/ 	.short	(.L_3 - .L_2)
	.align		4
.L_2:
        /*0004*/ 	.word	index@(triton_poi_fused__native_batch_norm_legit_no_training_relu_69)
        /*0008*/ 	.word	0x0000001e


	//----- nvinfo : EIATTR_MIN_STACK_SIZE
	.align		4
.L_3:
        /*000c*/ 	.byte	0x04, 0x12
        /*000e*/ 	.short	(.L_5 - .L_4)
	.align		4
.L_4:
        /*0010*/ 	.word	index@(triton_poi_fused__native_batch_norm_legit_no_training_relu_69)
        /*0014*/ 	.word	0x00000000


	//----- nvinfo : EIATTR_FRAME_SIZE
	.align		4
.L_5:
        /*0018*/ 	.byte	0x04, 0x11
        /*001a*/ 	.short	(.L_7 - .L_6)
	.align		4
.L_6:
        /*001c*/ 	.word	index@(triton_poi_fused__native_batch_norm_legit_no_training_relu_69)
        /*0020*/ 	.word	0x00000000


	//----- nvinfo : EIATTR_MIN_STACK_SIZE
	.align		4
.L_7:
        /*0024*/ 	.byte	0x04, 0x12
        /*0026*/ 	.short	(.L_9 - .L_8)
	.align		4
.L_8:
        /*0028*/ 	.word	index@(triton_poi_fused__native_batch_norm_legit_no_training_relu_69)
        /*002c*/ 	.word	0x00000000
.L_9:


//--------------------- .nv.info.triton_poi_fused__native_batch_norm_legit_no_training_relu_69 --------------------------
	.section	.nv.info.triton_poi_fused__native_batch_norm_legit_no_training_relu_69,"",@"SHT_CUDA_INFO"
	.sectionflags	@""
	.align	4


	//----- nvinfo : EIATTR_CUDA_API_VERSION
	.align		4
        /*0000*/ 	.byte	0x04, 0x37
        /*0002*/ 	.short	(.L_11 - .L_10)
.L_10:
        /*0004*/ 	.word	0x0000007c


	//----- nvinfo : EIATTR_KPARAM_INFO
	.align		4
.L_11:
        /*0008*/ 	.byte	0x04, 0x17
        /*000a*/ 	.short	(.L_13 - .L_12)
.L_12:
        /*000c*/ 	.word	0x00000000
        /*0010*/ 	.short	0x0006
        /*0012*/ 	.short	0x0030
        /*0014*/ 	.byte	0x00, 0xf0, 0x11, 0x00


	//----- nvinfo : EIATTR_KPARAM_INFO
	.align		4
.L_13:
        /*0018*/ 	.byte	0x04, 0x17
        /*001a*/ 	.short	(.L_15 - .L_14)
.L_14:
        /*001c*/ 	.word	0x00000000
        /*0020*/ 	.short	0x0005
        /*0022*/ 	.short	0x0028
        /*0024*/ 	.byte	0x00, 0xf4, 0x21, 0x00


	//----- nvinfo : EIATTR_KPARAM_INFO
	.align		4
.L_15:
        /*0028*/ 	.byte	0x04, 0x17
        /*002a*/ 	.short	(.L_17 - .L_16)
.L_16:
        /*002c*/ 	.word	0x00000000
        /*0030*/ 	.short	0x0004
        /*0032*/ 	.short	0x0020
        /*0034*/ 	.byte	0x00, 0xf4, 0x21, 0x00


	//----- nvinfo : EIATTR_KPARAM_INFO
	.align		4
.L_17:
        /*0038*/ 	.byte	0x04, 0x17
        /*003a*/ 	.short	(.L_19 - .L_18)
.L_18:
        /*003c*/ 	.word	0x00000000
        /*0040*/ 	.short	0x0003
        /*0042*/ 	.short	0x0018
        /*0044*/ 	.byte	0x00, 0xf4, 0x21, 0x00


	//----- nvinfo : EIATTR_KPARAM_INFO
	.align		4
.L_19:
        /*0048*/ 	.byte	0x04, 0x17
        /*004a*/ 	.short	(.L_21 - .L_20)
.L_20:
        /*004c*/ 	.word	0x00000000
        /*0050*/ 	.short	0x0002
        /*0052*/ 	.short	0x0010
        /*0054*/ 	.byte	0x00, 0xf4, 0x21, 0x00


	//----- nvinfo : EIATTR_KPARAM_INFO
	.align		4
.L_21:
        /*0058*/ 	.byte	0x04, 0x17
        /*005a*/ 	.short	(.L_23 - .L_22)
.L_22:
        /*005c*/ 	.word	0x00000000
        /*0060*/ 	.short	0x0001
        /*0062*/ 	.short	0x0008
        /*0064*/ 	.byte	0x00, 0xf4, 0x21, 0x00


	//----- nvinfo : EIATTR_KPARAM_INFO
	.align		4
.L_23:
        /*0068*/ 	.byte	0x04, 0x17
        /*006a*/ 	.short	(.L_25 - .L_24)
.L_24:
        /*006c*/ 	.word	0x00000000
        /*0070*/ 	.short	0x0000
        /*0072*/ 	.short	0x0000
        /*0074*/ 	.byte	0x00, 0xf4, 0x21, 0x00


	//----- nvinfo : EIATTR_SPARSE_MMA_MASK
	.align		4
.L_25:
        /*0078*/ 	.byte	0x03, 0x50
        /*007a*/ 	.short	0x0000


	//----- nvinfo : EIATTR_MAXREG_COUNT
	.align		4
        /*007c*/ 	.byte	0x03, 0x1b
        /*007e*/ 	.short	0x00ff


	//----- nvinfo : EIATTR_EXIT_INSTR_OFFSETS
	.align		4
        /*0080*/ 	.byte	0x04, 0x1c
        /*0082*/ 	.short	(.L_27 - .L_26)


	//   ....[0]....
.L_26:
        /*0084*/ 	.word	0x00000760


	//   ....[1]....
        /*0088*/ 	.word	0x00000780


	//----- nvinfo : EIATTR_REQNTID
	.align		4
.L_27:
        /*008c*/ 	.byte	0x04, 0x10
        /*008e*/ 	.short	(.L_29 - .L_28)
.L_28:
        /*0090*/ 	.word	0x00000080
        /*0094*/ 	.word	0x00000001
        /*0098*/ 	.word	0x00000001


	//----- nvinfo : EIATTR_CBANK_PARAM_SIZE
	.align		4
.L_29:
        /*009c*/ 	.byte	0x03, 0x19
        /*009e*/ 	.short	0x0034


	//----- nvinfo : EIATTR_PARAM_CBANK
	.align		4
        /*00a0*/ 	.byte	0x04, 0x0a
        /*00a2*/ 	.short	(.L_31 - .L_30)
	.align		4
.L_30:
        /*00a4*/ 	.word	index@(.nv.constant0.triton_poi_fused__native_batch_norm_legit_no_training_relu_69)
        /*00a8*/ 	.short	0x0210
        /*00aa*/ 	.short	0x0034


	//----- nvinfo : EIATTR_SW_WAR
	.align		4
.L_31:
        /*00ac*/ 	.byte	0x04, 0x36
        /*00ae*/ 	.short	(.L_33 - .L_32)
.L_32:
        /*00b0*/ 	.word	0x00000008
.L_33:


//--------------------- .nv.callgraph             --------------------------
	.section	.nv.callgraph,"",@"SHT_CUDA_CALLGRAPH"
	.align	4
	.sectionentsize	8
	.align		4
        /*0000*/ 	.word	0x00000000
	.align		4
        /*0004*/ 	.word	0xffffffff
	.align		4
        /*0008*/ 	.word	0x00000000
	.align		4
        /*000c*/ 	.word	0xfffffffe
	.align		4
        /*0010*/ 	.word	0x00000000
	.align		4
        /*0014*/ 	.word	0xfffffffd
	.align		4
        /*0018*/ 	.word	0x00000000
	.align		4
        /*001c*/ 	.word	0xfffffffc


//--------------------- .nv.constant4             --------------------------
	.section	.nv.constant4,"a",@progbits
	.align	8
	.align		8
.nv.constant4:
        /*0000*/ 	.dword	_$_str
	.align		8
        /*0008*/ 	.dword	_$_str_$_2


//--------------------- .text.triton_poi_fused__native_batch_norm_legit_no_training_relu_69 --------------------------
	.section	.text.triton_poi_fused__native_batch_norm_legit_no_training_relu_69,"ax",@progbits
	.align	128
        .global         triton_poi_fused__native_batch_norm_legit_no_training_relu_69
        .type           triton_poi_fused__native_batch_norm_legit_no_training_relu_69,@function
        .size           triton_poi_fused__native_batch_norm_legit_no_training_relu_69,(.L_x_1 - triton_poi_fused__native_batch_norm_legit_no_training_relu_69)
        .other          triton_poi_fused__native_batch_norm_legit_no_training_relu_69,@"STO_CUDA_ENTRY STV_DEFAULT"
triton_poi_fused__native_batch_norm_legit_no_training_relu_69:
.text.triton_poi_fused__native_batch_norm_legit_no_training_relu_69:
[----:B------:R-:W0:Y:S01]  /*0000*/  LDC R1, c[0x0][0x28] ;  /* 0x00000a00ff017b82 */ /* 0x000e220000000800 */
[----:B------:R-:W1:Y:S07]  /*0010*/  S2R R0, SR_TID.X ;  /* 0x0000000000007919 */ /* 0x000e6e0000002100 */
[----:B------:R-:W2:Y:S01]  /*0020*/  LDC.64 R4, c[0x0][0x220] ;  /* 0x00008800ff047b82 */ /* 0x000ea20000000a00 */
[----:B------:R-:W-:Y:S01]  /*0030*/  CS2R R20, SRZ ;  /* 0x0000000000147805 */ /* 0x000fe2000001ff00 */
[----:B------:R-:W-:Y:S01]  /*0040*/  ULDC.64 UR4, c[0x0][0x208] ;  /* 0x0000820000047ab9 */ /* 0x000fe20000000a00 */
[----:B------:R-:W3:Y:S01]  /*0050*/  S2R R13, SR_CTAID.X ;  /* 0x00000000000d7919 */ /* 0x000ee20000002500 */
[----:B------:R-:W-:-:S02]  /*0060*/  CS2R R18, SRZ ;  /* 0x0000000000127805 */ /* 0x000fc4000001ff00 */
[----:B------:R-:W-:Y:S02]  /*0070*/  CS2R R16, SRZ ;  /* 0x0000000000107805 */ /* 0x000fe4000001ff00 */
[----:B------:R-:W4:Y:S08]  /*0080*/  LDC.64 R26, c[0x0][0x218] ;  /* 0x00008600ff1a7b82 */ /* 0x000f300000000a00 */
[----:B------:R-:W5:Y:S08]  /*0090*/  LDC.64 R10, c[0x0][0x210] ;  /* 0x00008400ff0a7b82 */ /* 0x000f700000000a00 */
[----:B------:R-:W2:Y:S01]  /*00a0*/  LDC.64 R8, c[0x0][0x228] ;  /* 0x00008a00ff087b82 */ /* 0x000ea20000000a00 */
[----:B-1----:R-:W-:-:S02]  /*00b0*/  SHF.L.U32 R0, R0, 0x2, RZ ;  /* 0x0000000200007819 */ /* 0x002fc400000006ff */
[----:B---3--:R-:W-:Y:S02]  /*00c0*/  SHF.R.S32.HI R2, RZ, 0x16, R13 ;  /* 0x00000016ff027819 */ /* 0x008fe4000001140d */
[----:B------:R-:W-:Y:S02]  /*00d0*/  LOP3.LUT R0, R0, 0x1fc, RZ, 0xc0, !PT ;  /* 0x000001fc00007812 */ /* 0x000fe400078ec0ff */
[----:B------:R-:W-:Y:S02]  /*00e0*/  SGXT R2, R2, 0x1 ;  /* 0x000000010202781a */ /* 0x000fe40000000200 */
[----:B------:R-:W-:-:S04]  /*00f0*/  LEA R13, R13, R0, 0x9 ;  /* 0x000000000d0d7211 */ /* 0x000fc800078e48ff */
[----:B------:R-:W-:Y:S02]  /*0100*/  LEA.HI R2, R2, R13, RZ, 0x4 ;  /* 0x0000000d02027211 */ /* 0x000fe400078f20ff */
[----:B------:R-:W-:Y:S02]  /*0110*/  ISETP.GE.AND P0, PT, R13, 0xf800, PT ;  /* 0x0000f8000d00780c */ /* 0x000fe40003f06270 */
[----:B------:R-:W-:Y:S01]  /*0120*/  SHF.R.S32.HI R3, RZ, 0x4, R2 ;  /* 0x00000004ff037819 */ /* 0x000fe20000011402 */
[----:B------:R-:W-:-:S10]  /*0130*/  HFMA2.MMA R2, -RZ, RZ, 0, 0 ;  /* 0x00000000ff027435 */ /* 0x000fd400000001ff */
[----:B------:R-:W-:-:S05]  /*0140*/  IMAD.HI R0, R3, -0x7bdef7bd, R2 ;  /* 0x8421084303007827 */ /* 0x000fca00078e0202 */
[----:B------:R-:W-:-:S04]  /*0150*/  SHF.R.U32.HI R7, RZ, 0x1f, R0 ;  /* 0x0000001fff077819 */ /* 0x000fc80000011600 */
[----:B------:R-:W-:-:S05]  /*0160*/  LEA.HI.SX32 R7, R0, R7, 0x17 ;  /* 0x0000000700077211 */ /* 0x000fca00078fbaff */
[----:B------:R-:W-:Y:S02]  /*0170*/  IMAD R25, R7, -0x3e0, R3 ;  /* 0xfffffc2007197824 */ /* 0x000fe400078e0203 */
[----:B------:R-:W1:Y:S02]  /*0180*/  LDC.64 R2, c[0x0][0x230] ;  /* 0x00008c00ff027b82 */ /* 0x000e640000000a00 */
[----:B--2---:R-:W-:-:S05]  /*0190*/  IMAD.WIDE R4, R25, 0x4, R4 ;  /* 0x0000000419047825 */ /* 0x004fca00078e0204 */
[----:B------:R-:W2:Y:S04]  /*01a0*/  @!P0 LDG.E.EL R20, desc[UR4][R4.64] ;  /* 0x0000000404148981 */ /* 0x000ea8000c2e1900 */
[----:B------:R-:W3:Y:S04]  /*01b0*/  @!P0 LDG.E.EL R19, desc[UR4][R4.64] ;  /* 0x0000000404138981 */ /* 0x000ee8000c2e1900 */
[----:B------:R-:W3:Y:S04]  /*01c0*/  @!P0 LDG.E.EL R16, desc[UR4][R4.64] ;  /* 0x0000000404108981 */ /* 0x000ee8000c2e1900 */
[----:B------:R5:W3:Y:S01]  /*01d0*/  @!P0 LDG.E.EL R18, desc[UR4][R4.64] ;  /* 0x0000000404128981 */ /* 0x000ae2000c2e1900 */
[----:B------:R-:W-:-:S02]  /*01e0*/  CS2R R14, SRZ ;  /* 0x00000000000e7805 */ /* 0x000fc4000001ff00 */
[----:B------:R-:W-:Y:S02]  /*01f0*/  MOV R12, RZ ;  /* 0x000000ff000c7202 */ /* 0x000fe40000000f00 */
[----:B------:R-:W-:Y:S01]  /*0200*/  CS2R R6, SRZ ;  /* 0x0000000000067805 */ /* 0x000fe2000001ff00 */
[----:B----4-:R-:W-:Y:S01]  /*0210*/  IMAD.WIDE R26, R25, 0x4, R26 ;  /* 0x00000004191a7825 */ /* 0x010fe200078e021a */
[----:B------:R-:W-:-:S03]  /*0220*/  HFMA2.MMA R0, -RZ, RZ, 0, 0 ;  /* 0x00000000ff007435 */ /* 0x000fc600000001ff */
[----:B-----5:R-:W-:Y:S01]  /*0230*/  IMAD.WIDE R10, R13, 0x4, R10 ;  /* 0x000000040d0a7825 */ /* 0x020fe200078e020a */
[----:B------:R-:W4:Y:S01]  /*0240*/  @!P0 LDG.E.EL R15, desc[UR4][R26.64] ;  /* 0x000000041a0f8981 */ /* 0x000f22000c2e1900 */
[----:B------:R-:W-:Y:S02]  /*0250*/  CS2R R4, SRZ ;  /* 0x0000000000047805 */ /* 0x000fe4000001ff00 */
[----:B------:R-:W-:Y:S01]  /*0260*/  CS2R R22, SRZ ;  /* 0x0000000000167805 */ /* 0x000fe2000001ff00 */
[C---:B0-----:R-:W-:Y:S01]  /*0270*/  IMAD.WIDE R8, R25.reuse, 0x4, R8 ;  /* 0x0000000419087825 */ /* 0x041fe200078e0208 */
[----:B------:R-:W5:Y:S03]  /*0280*/  @!P0 LDG.E.EL R12, desc[UR4][R26.64] ;  /* 0x000000041a0c8981 */ /* 0x000f66000c2e1900 */
[----:B-1----:R-:W-:Y:S01]  /*0290*/  IMAD.WIDE R2, R25, 0x4, R2 ;  /* 0x0000000419027825 */ /* 0x002fe200078e0202 */
[----:B------:R-:W4:Y:S01]  /*02a0*/  @!P0 LDG.E.EL R17, desc[UR4][R26.64] ;  /* 0x000000041a118981 */ /* 0x000f22000c2e1900 */
[----:B------:R-:W-:-:S03]  /*02b0*/  CS2R R24, SRZ ;  /* 0x0000000000187805 */ /* 0x000fc6000001ff00 */
[----:B------:R0:W4:Y:S04]  /*02c0*/  @!P0 LDG.E.EL R14, desc[UR4][R26.64] ;  /* 0x000000041a0e8981 */ /* 0x000128000c2e1900 */
[----:B------:R-:W4:Y:S04]  /*02d0*/  @!P0 LDG.E.128 R4, desc[UR4][R10.64] ;  /* 0x000000040a048981 */ /* 0x000f28000c1e1d00 */
[----:B------:R-:W4:Y:S01]  /*02e0*/  @!P0 LDG.E.EL R0, desc[UR4][R8.64] ;  /* 0x0000000408008981 */ /* 0x000f22000c2e1900 */
[----:B0-----:R-:W-:-:S03]  /*02f0*/  CS2R R26, SRZ ;  /* 0x00000000001a7805 */ /* 0x001fc6000001ff00 */
[----:B------:R-:W4:Y:S04]  /*0300*/  @!P0 LDG.E.EL R21, desc[UR4][R8.64] ;  /* 0x0000000408158981 */ /* 0x000f28000c2e1900 */
[----:B------:R-:W4:Y:S04]  /*0310*/  @!P0 LDG.E.EL R22, desc[UR4][R8.64] ;  /* 0x0000000408168981 */ /* 0x000f28000c2e1900 */
[----:B------:R-:W4:Y:S04]  /*0320*/  @!P0 LDG.E.EL R23, desc[UR4][R8.64] ;  /* 0x0000000408178981 */ /* 0x000f28000c2e1900 */
[----:B------:R-:W4:Y:S04]  /*0330*/  @!P0 LDG.E.EL R26, desc[UR4][R2.64] ;  /* 0x00000004021a8981 */ /* 0x000f28000c2e1900 */
[----:B------:R-:W4:Y:S04]  /*0340*/  @!P0 LDG.E.EL R25, desc[UR4][R2.64] ;  /* 0x0000000402198981 */ /* 0x000f28000c2e1900 */
[----:B------:R-:W4:Y:S04]  /*0350*/  @!P0 LDG.E.EL R24, desc[UR4][R2.64] ;  /* 0x0000000402188981 */ /* 0x000f28000c2e1900 */
[----:B------:R0:W4:Y:S02]  /*0360*/  @!P0 LDG.E.EL R27, desc[UR4][R2.64] ;  /* 0x00000004021b8981 */ /* 0x000124000c2e1900 */
[----:B0-----:R-:W-:Y:S01]  /*0370*/  MOV R2, 0x3e800000 ;  /* 0x3e80000000027802 */ /* 0x001fe20000000f00 */
[----:B--2---:R-:W-:-:S06]  /*0380*/  FADD R20, R20, 9.9999997473787516356e-06 ;  /* 0x3727c5ac14147421 */ /* 0x004fcc0000000000 */
[----:B------:R-:W0:Y:S01]  /*0390*/  MUFU.SQRT R20, R20 ;  /* 0x0000001400147308 */ /* 0x000e220000002000 */
[----:B---3--:R-:W-:Y:S01]  /*03a0*/  FADD R19, R19, 9.9999997473787516356e-06 ;  /* 0x3727c5ac13137421 */ /* 0x008fe20000000000 */
[----:B------:R-:W-:Y:S01]  /*03b0*/  FADD R16, R16, 9.9999997473787516356e-06 ;  /* 0x3727c5ac10107421 */ /* 0x000fe20000000000 */
[----:B------:R-:W-:-:S05]  /*03c0*/  FADD R18, R18, 9.9999997473787516356e-06 ;  /* 0x3727c5ac12127421 */ /* 0x000fca0000000000 */
[----:B------:R-:W1:Y:S01]  /*03d0*/  MUFU.SQRT R8, R16 ;  /* 0x0000001000087308 */ /* 0x000e620000002000 */
[----:B0-----:R-:W-:-:S07]  /*03e0*/  FSETP.GT.AND P5, PT, R20, 8.50705917302346158658e+37, PT ;  /* 0x7e8000001400780b */ /* 0x001fce0003fa4000 */
[----:B------:R-:W0:Y:S01]  /*03f0*/  MUFU.SQRT R9, R18 ;  /* 0x0000001200097308 */ /* 0x000e220000002000 */
[----:B------:R-:W-:-:S07]  /*0400*/  FSETP.GEU.AND P1, PT, R20, 1.175494350822287508e-38, PT ;  /* 0x008000001400780b */ /* 0x000fce0003f2e000 */
[----:B------:R-:W2:Y:S01]  /*0410*/  MUFU.SQRT R19, R19 ;  /* 0x0000001300137308 */ /* 0x000ea20000002000 */
[----:B------:R-:W-:Y:S02]  /*0420*/  FSEL R3, R2, 1, P5 ;  /* 0x3f80000002037808 */ /* 0x000fe40002800000 */
[----:B-1----:R-:W-:Y:S01]  /*0430*/  FSETP.GT.AND P2, PT, R8, 8.50705917302346158658e+37, PT ;  /* 0x7e8000000800780b */ /* 0x002fe20003f44000 */
[----:B------:R-:W-:Y:S01]  /*0440*/  @P5 FMUL R20, R20, 0.25 ;  /* 0x3e80000014145820 */ /* 0x000fe20000400000 */
[----:B0-----:R-:W-:-:S03]  /*0450*/  FSETP.GT.AND P4, PT, R9, 8.50705917302346158658e+37, PT ;  /* 0x7e8000000900780b */ /* 0x001fc60003f84000 */
[----:B------:R-:W-:Y:S01]  /*0460*/  @!P1 FMUL R20, R20, 16777216 ;  /* 0x4b80000014149820 */ /* 0x000fe20000400000 */
[----:B------:R-:W-:Y:S01]  /*0470*/  @!P1 FMUL R3, R3, 16777216 ;  /* 0x4b80000003039820 */ /* 0x000fe20000400000 */
[C---:B------:R-:W-:Y:S02]  /*0480*/  FSETP.GEU.AND P3, PT, R8.reuse, 1.175494350822287508e-38, PT ;  /* 0x008000000800780b */ /* 0x040fe40003f6e000 */
[----:B--2---:R-:W-:Y:S02]  /*0490*/  FSETP.GT.AND P6, PT, R19, 8.50705917302346158658e+37, PT ;  /* 0x7e8000001300780b */ /* 0x004fe40003fc4000 */
[----:B------:R-:W-:Y:S02]  /*04a0*/  FSETP.GEU.AND P5, PT, R9, 1.175494350822287508e-38, PT ;  /* 0x008000000900780b */ /* 0x000fe40003fae000 */
[----:B------:R-:W-:Y:S01]  /*04b0*/  FSETP.GEU.AND P1, PT, R19, 1.175494350822287508e-38, PT ;  /* 0x008000001300780b */ /* 0x000fe20003f2e000 */
[----:B------:R-:W-:Y:S01]  /*04c0*/  @P2 FMUL R8, R8, 0.25 ;  /* 0x3e80000008082820 */ /* 0x000fe20000400000 */
[----:B------:R-:W-:Y:S01]  /*04d0*/  @P4 FMUL R9, R9, 0.25 ;  /* 0x3e80000009094820 */ /* 0x000fe20000400000 */
[----:B------:R-:W0:Y:S04]  /*04e0*/  MUFU.RCP R10, R20 ;  /* 0x00000014000a7308 */ /* 0x000e280000001000 */
[----:B------:R-:W-:-:S02]  /*04f0*/  @!P3 FMUL R8, R8, 16777216 ;  /* 0x4b8000000808b820 */ /* 0x000fc40000400000 */
[----:B------:R-:W-:Y:S02]  /*0500*/  @P6 FMUL R19, R19, 0.25 ;  /* 0x3e80000013136820 */ /* 0x000fe40000400000 */
[----:B------:R-:W-:Y:S02]  /*0510*/  @!P5 FMUL R9, R9, 16777216 ;  /* 0x4b8000000909d820 */ /* 0x000fe40000400000 */
[----:B------:R-:W-:Y:S01]  /*0520*/  @!P1 FMUL R19, R19, 16777216 ;  /* 0x4b80000013139820 */ /* 0x000fe20000400000 */
[----:B------:R-:W1:Y:S01]  /*0530*/  MUFU.RCP R8, R8 ;  /* 0x0000000800087308 */ /* 0x000e620000001000 */
[----:B------:R-:W-:-:S07]  /*0540*/  FSEL R11, R2, 1, P2 ;  /* 0x3f800000020b7808 */ /* 0x000fce0001000000 */
[----:B------:R-:W2:Y:S01]  /*0550*/  MUFU.RCP R9, R9 ;  /* 0x0000000900097308 */ /* 0x000ea20000001000 */
[----:B------:R-:W-:-:S07]  /*0560*/  FSEL R16, R2, 1, P4 ;  /* 0x3f80000002107808 */ /* 0x000fce0002000000 */
[----:B------:R-:W3:Y:S01]  /*0570*/  MUFU.RCP R19, R19 ;  /* 0x0000001300137308 */ /* 0x000ee20000001000 */
[----:B------:R-:W-:Y:S01]  /*0580*/  FSEL R18, R2, 1, P6 ;  /* 0x3f80000002127808 */ /* 0x000fe20003000000 */
[----:B0-----:R-:W-:Y:S02]  /*0590*/  FMUL R10, R10, R3 ;  /* 0x000000030a0a7220 */ /* 0x001fe40000400000 */
[----:B------:R-:W0:Y:S01]  /*05a0*/  LDC.64 R2, c[0x0][0x238] ;  /* 0x00008e00ff027b82 */ /* 0x000e220000000a00 */
[----:B------:R-:W-:Y:S01]  /*05b0*/  @!P3 FMUL R11, R11, 16777216 ;  /* 0x4b8000000b0bb820 */ /* 0x000fe20000400000 */
[----:B------:R-:W-:Y:S01]  /*05c0*/  @!P5 FMUL R16, R16, 16777216 ;  /* 0x4b8000001010d820 */ /* 0x000fe20000400000 */
[----:B------:R-:W-:Y:S01]  /*05d0*/  @!P1 FMUL R18, R18, 16777216 ;  /* 0x4b80000012129820 */ /* 0x000fe20000400000 */
[----:B----4-:R-:W-:Y:S01]  /*05e0*/  FADD R7, -R14, R7 ;  /* 0x000000070e077221 */ /* 0x010fe20000000100 */
[----:B-1----:R-:W-:Y:S01]  /*05f0*/  FMUL R8, R8, R11 ;  /* 0x0000000b08087220 */ /* 0x002fe20000400000 */
[----:B--2---:R-:W-:Y:S01]  /*0600*/  FMUL R9, R9, R16 ;  /* 0x0000001009097220 */ /* 0x004fe20000400000 */
[----:B------:R-:W-:Y:S01]  /*0610*/  FADD R6, -R17, R6 ;  /* 0x0000000611067221 */ /* 0x000fe20000000100 */
[----:B-----5:R-:W-:Y:S01]  /*0620*/  FADD R5, -R12, R5 ;  /* 0x000000050c057221 */ /* 0x020fe20000000100 */
[----:B------:R-:W-:Y:S01]  /*0630*/  FADD R15, -R15, R4 ;  /* 0x000000040f0f7221 */ /* 0x000fe20000000100 */
[----:B---3--:R-:W-:Y:S01]  /*0640*/  FMUL R18, R19, R18 ;  /* 0x0000001213127220 */ /* 0x008fe20000400000 */
[----:B------:R-:W-:Y:S01]  /*0650*/  FMUL R6, R9, R6 ;  /* 0x0000000609067220 */ /* 0x000fe20000400000 */
[----:B------:R-:W-:Y:S01]  /*0660*/  FMUL R5, R8, R5 ;  /* 0x0000000508057220 */ /* 0x000fe20000400000 */
[----:B------:R-:W-:Y:S01]  /*0670*/  FMUL R10, R10, R15 ;  /* 0x0000000f0a0a7220 */ /* 0x000fe20000400000 */
[----:B------:R-:W-:Y:S01]  /*0680*/  FMUL R7, R18, R7 ;  /* 0x0000000712077220 */ /* 0x000fe20000400000 */
[----:B------:R-:W-:Y:S01]  /*0690*/  FFMA R6, R6, R22, R25 ;  /* 0x0000001606067223 */ /* 0x000fe20000000019 */
[----:B------:R-:W-:Y:S01]  /*06a0*/  FFMA R5, R5, R21, R24 ;  /* 0x0000001505057223 */ /* 0x000fe20000000018 */
[----:B------:R-:W-:Y:S01]  /*06b0*/  FFMA R0, R10, R0, R27 ;  /* 0x000000000a007223 */ /* 0x000fe2000000001b */
[----:B------:R-:W-:-:S02]  /*06c0*/  FFMA R7, R7, R23, R26 ;  /* 0x0000001707077223 */ /* 0x000fc4000000001a */
[----:B------:R-:W-:Y:S02]  /*06d0*/  FSETP.GEU.AND P2, PT, R6, RZ, PT ;  /* 0x000000ff0600720b */ /* 0x000fe40003f4e000 */
[----:B------:R-:W-:Y:S02]  /*06e0*/  FSETP.GEU.AND P3, PT, R5, RZ, PT ;  /* 0x000000ff0500720b */ /* 0x000fe40003f6e000 */
[----:B------:R-:W-:Y:S02]  /*06f0*/  FSETP.GEU.AND P1, PT, R7, RZ, PT ;  /* 0x000000ff0700720b */ /* 0x000fe40003f2e000 */
[----:B------:R-:W-:Y:S01]  /*0700*/  FSETP.GEU.AND P4, PT, R0, RZ, PT ;  /* 0x000000ff0000720b */ /* 0x000fe20003f8e000 */
[----:B0-----:R-:W-:Y:S01]  /*0710*/  IMAD.WIDE R2, R13, 0x4, R2 ;  /* 0x000000040d027825 */ /* 0x001fe200078e0202 */
[----:B------:R-:W-:Y:S02]  /*0720*/  SEL R7, R7, RZ, P1 ;  /* 0x000000ff07077207 */ /* 0x000fe40000800000 */
[----:B------:R-:W-:-:S02]  /*0730*/  SEL R6, R6, RZ, P2 ;  /* 0x000000ff06067207 */ /* 0x000fc40001000000 */
[----:B------:R-:W-:Y:S02]  /*0740*/  SEL R5, R5, RZ, P3 ;  /* 0x000000ff05057207 */ /* 0x000fe40001800000 */
[----:B------:R-:W-:Y:S01]  /*0750*/  SEL R4, R0, RZ, P4 ;  /* 0x000000ff00047207 */ /* 0x000fe20002000000 */
[----:B------:R-:W-:Y:S06]  /*0760*/  @P0 EXIT ;  /* 0x000000000000094d */ /* 0x000fec0003800000 */
[----:B------:R-:W-:Y:S01]  /*0770*/  STG.E.128 desc[UR4][R2.64], R4 ;  /* 0x0000000402007986 */ /* 0x000fe2000c101d04 */
[----:B------:R-:W-:Y:S05]  /*0780*/  EXIT ;  /* 0x000000000000794d */ /* 0x000fea0003800000 */
.L_x_0:
[----:B------:R-:W-:-:S00]  /*0790*/  BRA `(.L_x_0) ;  /* 0xfffffffc00fc7947 */ /* 0x000fc0000383ffff */
[----:B------:R-:W-:-:S00]  /*07a0*/  NOP ;  /* 0x0000000000007918 */ /* 0x000fc00000000000 */
        /* <DEDUP_REMOVED lines=13> */
.L_x_1:


//--------------------- .nv.global.init           --------------------------
	.section	.nv.global.init,"aw",@progbits
.nv.global.init:
	.type		_$_str,@object
	.size		_$_str,(_$_str_$_2 - _$_str)
_$_str:
        /*0000*/ 	.byte	0x5f, 0x5f, 0x43, 0x55, 0x44, 0x41, 0x5f, 0x46, 0x54, 0x5a, 0x00
	.type		_$_str_$_2,@object
	.size		_$_str_$_2,(.L_1 - _$_str_$_2)
_$_str_$_2:
        /*000b*/ 	.byte	0x5f, 0x5f, 0x43, 0x55, 0x44, 0x41, 0x5f, 0x50, 0x52, 0x45, 0x43, 0x5f, 0x53, 0x51, 0x52, 0x54
        /*001b*/ 	.byte	0x00
.L_1:


//--------------------- .nv.constant0.triton_poi_fused__native_batch_norm_legit_no_training_relu_69 --------------------------
	.section	.nv.constant0.triton_poi_fused__native_batch_norm_legit_no_training_relu_69,"a",@progbits
	.sectionflags	@""
	.align	4
.nv.constant0.triton_poi_fused__native_batch_norm_legit_no_training_relu_69:
	.zero		580
